//
// Generated by NVIDIA NVVM Compiler
//
// Compiler Build ID: CL-36424714
// Cuda compilation tools, release 13.0, V13.0.88
// Based on NVVM 20.0.0
//

.version 9.0
.target sm_100
.address_size 64

	// .globl	_Z3addPiS_S_i

.visible .entry _Z3addPiS_S_i(
	.param .u64 .ptr .align 1 _Z3addPiS_S_i_param_0,
	.param .u64 .ptr .align 1 _Z3addPiS_S_i_param_1,
	.param .u64 .ptr .align 1 _Z3addPiS_S_i_param_2,
	.param .u32 _Z3addPiS_S_i_param_3
)
{
	.reg .b32 	%r<5>;
	.reg .b64 	%rd<11>;

	ld.param.u64 	%rd1, [_Z3addPiS_S_i_param_0];
	ld.param.u64 	%rd2, [_Z3addPiS_S_i_param_1];
	ld.param.u64 	%rd3, [_Z3addPiS_S_i_param_2];
	cvta.to.global.u64 	%rd4, %rd1;
	cvta.to.global.u64 	%rd5, %rd3;
	cvta.to.global.u64 	%rd6, %rd2;
	mov.u32 	%r1, %ctaid.x;
	mul.wide.u32 	%rd7, %r1, 4;
	add.s64 	%rd8, %rd6, %rd7;
	ld.global.u32 	%r2, [%rd8];
	add.s64 	%rd9, %rd5, %rd7;
	ld.global.u32 	%r3, [%rd9];
	add.s32 	%r4, %r3, %r2;
	add.s64 	%rd10, %rd4, %rd7;
	st.global.u32 	[%rd10], %r4;
	ret;

}


// ===== COMPILED SASS (sm_100) =====

	.target	sm_100

	.elftype	@"ET_EXEC"


//--------------------- .note.nv.tkinfo           --------------------------
	.section	.note.nv.tkinfo,"",@"SHT_NOTE"
	.sectionflags	@"SHF_NOTE_NV_TKINFO"
	.tkinfo
        /*0018*/ 	.word	0x00000002
        /*0030*/ 	.string	""
        /*0030*/ 	.string	"ptxas"
        /*0030*/ 	.string	"Cuda compilation tools, release 13.0, V13.0.88"
        /*0030*/ 	.string	"Build cuda_13.0.r13.0/compiler.36424714_0"
        /*0030*/ 	.string	"-arch sm_100 -m 64 "



//--------------------- .note.nv.cuinfo           --------------------------
	.section	.note.nv.cuinfo,"",@"SHT_NOTE"
	.sectionflags	@"SHF_NOTE_NV_CUINFO"
        /*0018*/ 	.short	0x0002
        /*001a*/ 	.short	0x0064
        /*001c*/ 	.short	0x0082
	.zero		2


//--------------------- .nv.info                  --------------------------
	.section	.nv.info,"",@"SHT_CUDA_INFO"
	.align	4


	//----- nvinfo : EIATTR_REGCOUNT
	.align		4
        /*0000*/ 	.byte	0x04, 0x2f
        /*0002*/ 	.short	(.L_1 - .L_0)
	.align		4
.L_0:
        /*0004*/ 	.word	index@(_Z3addPiS_S_i)
        /*0008*/ 	.word	0x0000000c


	//----- nvinfo : EIATTR_FRAME_SIZE
	.align		4
.L_1:
        /*000c*/ 	.byte	0x04, 0x11
        /*000e*/ 	.short	(.L_3 - .L_2)
	.align		4
.L_2:
        /*0010*/ 	.word	index@(_Z3addPiS_S_i)
        /*0014*/ 	.word	0x00000000


	//----- nvinfo : EIATTR_MIN_STACK_SIZE
	.align		4
.L_3:
        /*0018*/ 	.byte	0x04, 0x12
        /*001a*/ 	.short	(.L_5 - .L_4)
	.align		4
.L_4:
        /*001c*/ 	.word	index@(_Z3addPiS_S_i)
        /*0020*/ 	.word	0x00000000
.L_5:


//--------------------- .nv.compat                --------------------------
	.section	.nv.compat,"",@"SHT_CUDA_COMPAT_INFO"
	.align	4
        /*0000*/ 	.byte	0x02, 0x09, 0x00, 0x00, 0x02, 0x02, 0x01, 0x00, 0x02, 0x05, 0x05, 0x00, 0x03, 0x07, 0x01, 0x01
        /*0010*/ 	.byte	0x02, 0x03, 0x00, 0x00, 0x02, 0x06, 0x01, 0x00, 0x04, 0x0b, 0x08, 0x00, 0x09, 0x00, 0x00, 0x00
        /*0020*/ 	.byte	0x00, 0x00, 0x00, 0x00


//--------------------- .nv.info._Z3addPiS_S_i    --------------------------
	.section	.nv.info._Z3addPiS_S_i,"",@"SHT_CUDA_INFO"
	.sectionflags	@""
	.align	4


	//----- nvinfo : EIATTR_CUDA_API_VERSION
	.align		4
        /*0000*/ 	.byte	0x04, 0x37
        /*0002*/ 	.short	(.L_7 - .L_6)
.L_6:
        /*0004*/ 	.word	0x00000082


	//----- nvinfo : EIATTR_KPARAM_INFO
	.align		4
.L_7:
        /*0008*/ 	.byte	0x04, 0x17
        /*000a*/ 	.short	(.L_9 - .L_8)
.L_8:
        /*000c*/ 	.word	0x00000000
        /*0010*/ 	.short	0x0003
        /*0012*/ 	.short	0x0018
        /*0014*/ 	.byte	0x00, 0xf0, 0x11, 0x00


	//----- nvinfo : EIATTR_KPARAM_INFO
	.align		4
.L_9:
        /*0018*/ 	.byte	0x04, 0x17
        /*001a*/ 	.short	(.L_11 - .L_10)
.L_10:
        /*001c*/ 	.word	0x00000000
        /*0020*/ 	.short	0x0002
        /*0022*/ 	.short	0x0010
        /*0024*/ 	.byte	0x00, 0xf5, 0x21, 0x00


	//----- nvinfo : EIATTR_KPARAM_INFO
	.align		4
.L_11:
        /*0028*/ 	.byte	0x04, 0x17
        /*002a*/ 	.short	(.L_13 - .L_12)
.L_12:
        /*002c*/ 	.word	0x00000000
        /*0030*/ 	.short	0x0001
        /*0032*/ 	.short	0x0008
        /*0034*/ 	.byte	0x00, 0xf5, 0x21, 0x00


	//----- nvinfo : EIATTR_KPARAM_INFO
	.align		4
.L_13:
        /*0038*/ 	.byte	0x04, 0x17
        /*003a*/ 	.short	(.L_15 - .L_14)
.L_14:
        /*003c*/ 	.word	0x00000000
        /*0040*/ 	.short	0x0000
        /*0042*/ 	.short	0x0000
        /*0044*/ 	.byte	0x00, 0xf5, 0x21, 0x00


	//----- nvinfo : EIATTR_SPARSE_MMA_MASK
	.align		4
.L_15:
        /*0048*/ 	.byte	0x03, 0x50
        /*004a*/ 	.short	0x0000


	//----- nvinfo : EIATTR_MAXREG_COUNT
	.align		4
        /*004c*/ 	.byte	0x03, 0x1b
        /*004e*/ 	.short	0x00ff


	//----- nvinfo : EIATTR_MERCURY_ISA_VERSION
	.align		4
        /*0050*/ 	.byte	0x03, 0x5f
        /*0052*/ 	.short	0x0101


	//----- nvinfo : EIATTR_VRC_CTA_INIT_COUNT
	.align		4
        /*0054*/ 	.byte	0x02, 0x4a
	.zero		1
	.zero		1


	//----- nvinfo : EIATTR_EXIT_INSTR_OFFSETS
	.align		4
        /*0058*/ 	.byte	0x04, 0x1c
        /*005a*/ 	.short	(.L_17 - .L_16)


	//   ....[0]....
.L_16:
        /*005c*/ 	.word	0x000000d0


	//----- nvinfo : EIATTR_CBANK_PARAM_SIZE
	.align		4
.L_17:
        /*0060*/ 	.byte	0x03, 0x19
        /*0062*/ 	.short	0x001c


	//----- nvinfo : EIATTR_PARAM_CBANK
	.align		4
        /*0064*/ 	.byte	0x04, 0x0a
        /*0066*/ 	.short	(.L_19 - .L_18)
	.align		4
.L_18:
        /*0068*/ 	.word	index@(.nv.constant0._Z3addPiS_S_i)
        /*006c*/ 	.short	0x0380
        /*006e*/ 	.short	0x001c


	//----- nvinfo : EIATTR_SW_WAR
	.align		4
.L_19:
        /*0070*/ 	.byte	0x04, 0x36
        /*0072*/ 	.short	(.L_21 - .L_20)
.L_20:
        /*0074*/ 	.word	0x00000008
.L_21:


//--------------------- .nv.callgraph             --------------------------
	.section	.nv.callgraph,"",@"SHT_CUDA_CALLGRAPH"
	.align	4
	.sectionentsize	8
	.align		4
        /*0000*/ 	.word	0x00000000
	.align		4
        /*0004*/ 	.word	0xffffffff
	.align		4
        /*0008*/ 	.word	0x00000000
	.align		4
        /*000c*/ 	.word	0xfffffffe
	.align		4
        /*0010*/ 	.word	0x00000000
	.align		4
        /*0014*/ 	.word	0xfffffffd
	.align		4
        /*0018*/ 	.word	0x00000000
	.align		4
        /*001c*/ 	.word	0xfffffffc


//--------------------- .text._Z3addPiS_S_i       --------------------------
	.section	.text._Z3addPiS_S_i,"ax",@progbits
	.align	128
        .global         _Z3addPiS_S_i
        .type           _Z3addPiS_S_i,@function
        .size           _Z3addPiS_S_i,(.L_x_1 - _Z3addPiS_S_i)
        .other          _Z3addPiS_S_i,@"STO_CUDA_ENTRY STV_DEFAULT"
_Z3addPiS_S_i:
.text._Z3addPiS_S_i:
[----:B------:R-:W-:Y:S01]  /*0000*/  LDC R1, c[0x0][0x37c] ;  /* 0x0000df00ff017b82 */ /* 0x000fe20000000800 */
[----:B------:R-:W0:Y:S07]  /*0010*/  S2R R9, SR_CTAID.X ;  /* 0x0000000000097919 */ /* 0x000e2e0000002500 */
[----:B------:R-:W0:Y:S01]  /*0020*/  LDC.64 R2, c[0x0][0x388] ;  /* 0x0000e200ff027b82 */ /* 0x000e220000000a00 */
[----:B------:R-:W1:Y:S07]  /*0030*/  LDCU.64 UR4, c[0x0][0x358] ;  /* 0x00006b00ff0477ac */ /* 0x000e6e0008000a00 */
[----:B------:R-:W2:Y:S08]  /*0040*/  LDC.64 R4, c[0x0][0x390] ;  /* 0x0000e400ff047b82 */ /* 0x000eb00000000a00 */
[----:B------:R-:W3:Y:S01]  /*0050*/  LDC.64 R6, c[0x0][0x380] ;  /* 0x0000e000ff067b82 */ /* 0x000ee20000000a00 */
[----:B0-----:R-:W-:-:S04]  /*0060*/  IMAD.WIDE.U32 R2, R9, 0x4, R2 ;  /* 0x0000000409027825 */ /* 0x001fc800078e0002 */
[C---:B--2---:R-:W-:Y:S02]  /*0070*/  IMAD.WIDE.U32 R4, R9.reuse, 0x4, R4 ;  /* 0x0000000409047825 */ /* 0x044fe400078e0004 */
[----:B-1----:R-:W2:Y:S04]  /*0080*/  LDG.E R2, desc[UR4][R2.64] ;  /* 0x0000000402027981 */ /* 0x002ea8000c1e1900 */
[----:B------:R-:W2:Y:S01]  /*0090*/  LDG.E R5, desc[UR4][R4.64] ;  /* 0x0000000404057981 */ /* 0x000ea2000c1e1900 */
[----:B---3--:R-:W-:Y:S01]  /*00a0*/  IMAD.WIDE.U32 R6, R9, 0x4, R6 ;  /* 0x0000000409067825 */ /* 0x008fe200078e0006 */
[----:B--2---:R-:W-:-:S05]  /*00b0*/  IADD3 R9, PT, PT, R2, R5, RZ ;  /* 0x0000000502097210 */ /* 0x004fca0007ffe0ff */
[----:B------:R-:W-:Y:S01]  /*00c0*/  STG.E desc[UR4][R6.64], R9 ;  /* 0x0000000906007986 */ /* 0x000fe2000c101904 */
[----:B------:R-:W-:Y:S05]  /*00d0*/  EXIT ;  /* 0x000000000000794d */ /* 0x000fea0003800000 */
.L_x_0:
[----:B------:R-:W-:-:S00]  /*00e0*/  BRA `(.L_x_0) ;  /* 0xfffffffc00fc7947 */ /* 0x000fc0000383ffff */
[----:B------:R-:W-:-:S00]  /*00f0*/  NOP ;  /* 0x0000000000007918 */ /* 0x000fc00000000000 */
        /* <DEDUP_REMOVED lines=8> */
.L_x_1:


//--------------------- .nv.shared.reserved.0     --------------------------
	.section	.nv.shared.reserved.0,"aw",@nobits
	.weak		__nv_reservedSMEM_offset_0_alias
	.size		__nv_reservedSMEM_offset_0_alias, 0, 64
	.other		__nv_reservedSMEM_offset_0_alias,@"STO_CUDA_RESERVED_SHARED STV_DEFAULT"
__nv_reservedSMEM_offset_0_alias:
	.zero		0
	.zero		64


//--------------------- .nv.constant0._Z3addPiS_S_i --------------------------
	.section	.nv.constant0._Z3addPiS_S_i,"a",@progbits
	.sectionflags	@""
	.align	4
.nv.constant0._Z3addPiS_S_i:
	.zero		924


//--------------------- SYMBOLS --------------------------

	.type		.nv.reservedSmem.offset0,@object
	.size		.nv.reservedSmem.offset0,0x4
